//
// Generated by NVIDIA NVVM Compiler
//
// Compiler Build ID: CL-36424714
// Cuda compilation tools, release 13.0, V13.0.88
// Based on NVVM 20.0.0
//

.version 9.0
.target sm_100
.address_size 64

	// .globl	_Z12copyFFTtoDCTPfS_

.visible .entry _Z12copyFFTtoDCTPfS_(
	.param .u64 .ptr .align 1 _Z12copyFFTtoDCTPfS__param_0,
	.param .u64 .ptr .align 1 _Z12copyFFTtoDCTPfS__param_1
)
{
	.reg .pred 	%p<3>;
	.reg .b32 	%r<21>;
	.reg .b32 	%f<24>;
	.reg .b64 	%rd<13>;

	ld.param.u64 	%rd3, [_Z12copyFFTtoDCTPfS__param_0];
	ld.param.u64 	%rd4, [_Z12copyFFTtoDCTPfS__param_1];
	cvta.to.global.u64 	%rd1, %rd3;
	cvta.to.global.u64 	%rd2, %rd4;
	mov.u32 	%r1, %tid.x;
	mov.u32 	%r2, %ntid.x;
	and.b32  	%r3, %r1, 1;
	setp.eq.b32 	%p1, %r3, 1;
	@%p1 bra 	$L__BB0_2;
	cvt.rn.f32.u32 	%f7, %r1;
	mul.f32 	%f8, %f7, 0f3F000000;
	cvt.rmi.f32.f32 	%f9, %f8;
	sub.f32 	%f10, %f7, %f9;
	cvt.rzi.u32.f32 	%r19, %f10;
	bra.uni 	$L__BB0_3;
$L__BB0_2:
	cvt.rn.f32.u32 	%f1, %r2;
	cvt.rn.f32.u32 	%f2, %r1;
	mul.f32 	%f3, %f2, 0f3F000000;
	cvt.rmi.f32.f32 	%f4, %f3;
	sub.f32 	%f5, %f1, %f4;
	add.f32 	%f6, %f5, 0fBF800000;
	cvt.rzi.u32.f32 	%r19, %f6;
$L__BB0_3:
	setp.ne.s32 	%p2, %r3, 0;
	mov.u32 	%r12, %ctaid.x;
	mul.lo.s32 	%r13, %r12, %r2;
	shl.b32 	%r7, %r13, 1;
	add.s32 	%r14, %r19, %r7;
	mul.wide.u32 	%rd5, %r14, 4;
	add.s64 	%rd6, %rd2, %rd5;
	ld.global.f32 	%f11, [%rd6];
	add.s32 	%r8, %r7, %r1;
	mul.wide.u32 	%rd7, %r8, 4;
	add.s64 	%rd8, %rd1, %rd7;
	st.global.f32 	[%rd8], %f11;
	@%p2 bra 	$L__BB0_5;
	add.s32 	%r16, %r2, %r1;
	cvt.rn.f32.u32 	%f18, %r16;
	cvt.rn.f32.u32 	%f19, %r1;
	mul.f32 	%f20, %f19, 0f3F000000;
	cvt.rmi.f32.f32 	%f21, %f20;
	sub.f32 	%f22, %f18, %f21;
	cvt.rzi.u32.f32 	%r20, %f22;
	bra.uni 	$L__BB0_6;
$L__BB0_5:
	shl.b32 	%r15, %r2, 1;
	cvt.rn.f32.u32 	%f12, %r15;
	cvt.rn.f32.u32 	%f13, %r1;
	mul.f32 	%f14, %f13, 0f3F000000;
	cvt.rmi.f32.f32 	%f15, %f14;
	sub.f32 	%f16, %f12, %f15;
	add.f32 	%f17, %f16, 0fBF800000;
	cvt.rzi.u32.f32 	%r20, %f17;
$L__BB0_6:
	add.s32 	%r17, %r20, %r7;
	mul.wide.u32 	%rd9, %r17, 4;
	add.s64 	%rd10, %rd2, %rd9;
	ld.global.f32 	%f23, [%rd10];
	add.s32 	%r18, %r8, %r2;
	mul.wide.u32 	%rd11, %r18, 4;
	add.s64 	%rd12, %rd1, %rd11;
	st.global.f32 	[%rd12], %f23;
	ret;

}


// ===== COMPILED SASS (sm_100) =====

	.target	sm_100

	.elftype	@"ET_EXEC"


//--------------------- .note.nv.tkinfo           --------------------------
	.section	.note.nv.tkinfo,"",@"SHT_NOTE"
	.sectionflags	@"SHF_NOTE_NV_TKINFO"
	.tkinfo
        /*0018*/ 	.word	0x00000002
        /*0030*/ 	.string	""
        /*0030*/ 	.string	"ptxas"
        /*0030*/ 	.string	"Cuda compilation tools, release 13.0, V13.0.88"
        /*0030*/ 	.string	"Build cuda_13.0.r13.0/compiler.36424714_0"
        /*0030*/ 	.string	"-arch sm_100 -m 64 "



//--------------------- .note.nv.cuinfo           --------------------------
	.section	.note.nv.cuinfo,"",@"SHT_NOTE"
	.sectionflags	@"SHF_NOTE_NV_CUINFO"
        /*0018*/ 	.short	0x0002
        /*001a*/ 	.short	0x0064
        /*001c*/ 	.short	0x0082
	.zero		2


//--------------------- .nv.info                  --------------------------
	.section	.nv.info,"",@"SHT_CUDA_INFO"
	.align	4


	//----- nvinfo : EIATTR_REGCOUNT
	.align		4
        /*0000*/ 	.byte	0x04, 0x2f
        /*0002*/ 	.short	(.L_1 - .L_0)
	.align		4
.L_0:
        /*0004*/ 	.word	index@(_Z12copyFFTtoDCTPfS_)
        /*0008*/ 	.word	0x00000010


	//----- nvinfo : EIATTR_FRAME_SIZE
	.align		4
.L_1:
        /*000c*/ 	.byte	0x04, 0x11
        /*000e*/ 	.short	(.L_3 - .L_2)
	.align		4
.L_2:
        /*0010*/ 	.word	index@(_Z12copyFFTtoDCTPfS_)
        /*0014*/ 	.word	0x00000000


	//----- nvinfo : EIATTR_MIN_STACK_SIZE
	.align		4
.L_3:
        /*0018*/ 	.byte	0x04, 0x12
        /*001a*/ 	.short	(.L_5 - .L_4)
	.align		4
.L_4:
        /*001c*/ 	.word	index@(_Z12copyFFTtoDCTPfS_)
        /*0020*/ 	.word	0x00000000
.L_5:


//--------------------- .nv.compat                --------------------------
	.section	.nv.compat,"",@"SHT_CUDA_COMPAT_INFO"
	.align	4
        /*0000*/ 	.byte	0x02, 0x09, 0x00, 0x00, 0x02, 0x02, 0x01, 0x00, 0x02, 0x05, 0x05, 0x00, 0x03, 0x07, 0x01, 0x01
        /*0010*/ 	.byte	0x02, 0x03, 0x00, 0x00, 0x02, 0x06, 0x01, 0x00, 0x04, 0x0b, 0x08, 0x00, 0x09, 0x00, 0x00, 0x00
        /*0020*/ 	.byte	0x00, 0x00, 0x00, 0x00


//--------------------- .nv.info._Z12copyFFTtoDCTPfS_ --------------------------
	.section	.nv.info._Z12copyFFTtoDCTPfS_,"",@"SHT_CUDA_INFO"
	.sectionflags	@""
	.align	4


	//----- nvinfo : EIATTR_CUDA_API_VERSION
	.align		4
        /*0000*/ 	.byte	0x04, 0x37
        /*0002*/ 	.short	(.L_7 - .L_6)
.L_6:
        /*0004*/ 	.word	0x00000082


	//----- nvinfo : EIATTR_KPARAM_INFO
	.align		4
.L_7:
        /*0008*/ 	.byte	0x04, 0x17
        /*000a*/ 	.short	(.L_9 - .L_8)
.L_8:
        /*000c*/ 	.word	0x00000000
        /*0010*/ 	.short	0x0001
        /*0012*/ 	.short	0x0008
        /*0014*/ 	.byte	0x00, 0xf5, 0x21, 0x00


	//----- nvinfo : EIATTR_KPARAM_INFO
	.align		4
.L_9:
        /*0018*/ 	.byte	0x04, 0x17
        /*001a*/ 	.short	(.L_11 - .L_10)
.L_10:
        /*001c*/ 	.word	0x00000000
        /*0020*/ 	.short	0x0000
        /*0022*/ 	.short	0x0000
        /*0024*/ 	.byte	0x00, 0xf5, 0x21, 0x00


	//----- nvinfo : EIATTR_SPARSE_MMA_MASK
	.align		4
.L_11:
        /*0028*/ 	.byte	0x03, 0x50
        /*002a*/ 	.short	0x0000


	//----- nvinfo : EIATTR_MAXREG_COUNT
	.align		4
        /*002c*/ 	.byte	0x03, 0x1b
        /*002e*/ 	.short	0x00ff


	//----- nvinfo : EIATTR_MERCURY_ISA_VERSION
	.align		4
        /*0030*/ 	.byte	0x03, 0x5f
        /*0032*/ 	.short	0x0101


	//----- nvinfo : EIATTR_VRC_CTA_INIT_COUNT
	.align		4
        /*0034*/ 	.byte	0x02, 0x4a
	.zero		1
	.zero		1


	//----- nvinfo : EIATTR_EXIT_INSTR_OFFSETS
	.align		4
        /*0038*/ 	.byte	0x04, 0x1c
        /*003a*/ 	.short	(.L_13 - .L_12)


	//   ....[0]....
.L_12:
        /*003c*/ 	.word	0x00000290


	//----- nvinfo : EIATTR_CBANK_PARAM_SIZE
	.align		4
.L_13:
        /*0040*/ 	.byte	0x03, 0x19
        /*0042*/ 	.short	0x0010


	//----- nvinfo : EIATTR_PARAM_CBANK
	.align		4
        /*0044*/ 	.byte	0x04, 0x0a
        /*0046*/ 	.short	(.L_15 - .L_14)
	.align		4
.L_14:
        /*0048*/ 	.word	index@(.nv.constant0._Z12copyFFTtoDCTPfS_)
        /*004c*/ 	.short	0x0380
        /*004e*/ 	.short	0x0010


	//----- nvinfo : EIATTR_SW_WAR
	.align		4
.L_15:
        /*0050*/ 	.byte	0x04, 0x36
        /*0052*/ 	.short	(.L_17 - .L_16)
.L_16:
        /*0054*/ 	.word	0x00000008
.L_17:


//--------------------- .nv.callgraph             --------------------------
	.section	.nv.callgraph,"",@"SHT_CUDA_CALLGRAPH"
	.align	4
	.sectionentsize	8
	.align		4
        /*0000*/ 	.word	0x00000000
	.align		4
        /*0004*/ 	.word	0xffffffff
	.align		4
        /*0008*/ 	.word	0x00000000
	.align		4
        /*000c*/ 	.word	0xfffffffe
	.align		4
        /*0010*/ 	.word	0x00000000
	.align		4
        /*0014*/ 	.word	0xfffffffd
	.align		4
        /*0018*/ 	.word	0x00000000
	.align		4
        /*001c*/ 	.word	0xfffffffc


//--------------------- .text._Z12copyFFTtoDCTPfS_ --------------------------
	.section	.text._Z12copyFFTtoDCTPfS_,"ax",@progbits
	.align	128
        .global         _Z12copyFFTtoDCTPfS_
        .type           _Z12copyFFTtoDCTPfS_,@function
        .size           _Z12copyFFTtoDCTPfS_,(.L_x_1 - _Z12copyFFTtoDCTPfS_)
        .other          _Z12copyFFTtoDCTPfS_,@"STO_CUDA_ENTRY STV_DEFAULT"
_Z12copyFFTtoDCTPfS_:
.text._Z12copyFFTtoDCTPfS_:
[----:B------:R-:W-:Y:S01]  /*0000*/  LDC R1, c[0x0][0x37c] ;  /* 0x0000df00ff017b82 */ /* 0x000fe20000000800 */
[----:B------:R-:W0:Y:S07]  /*0010*/  S2R R13, SR_TID.X ;  /* 0x00000000000d7919 */ /* 0x000e2e0000002100 */
[----:B------:R-:W1:Y:S01]  /*0020*/  LDC R0, c[0x0][0x360] ;  /* 0x0000d800ff007b82 */ /* 0x000e620000000800 */
[----:B------:R-:W2:Y:S07]  /*0030*/  LDCU.64 UR4, c[0x0][0x358] ;  /* 0x00006b00ff0477ac */ /* 0x000eae0008000a00 */
[----:B------:R-:W1:Y:S01]  /*0040*/  S2UR UR6, SR_CTAID.X ;  /* 0x00000000000679c3 */ /* 0x000e620000002500 */
[----:B0-----:R-:W-:Y:S01]  /*0050*/  I2FP.F32.U32 R2, R13 ;  /* 0x0000000d00027245 */ /* 0x001fe20000201000 */
[----:B-1----:R-:W-:Y:S01]  /*0060*/  IMAD R9, R0, UR6, RZ ;  /* 0x0000000600097c24 */ /* 0x002fe2000f8e02ff */
[----:B------:R-:W-:-:S03]  /*0070*/  LOP3.LUT R10, R13, 0x1, RZ, 0xc0, !PT ;  /* 0x000000010d0a7812 */ /* 0x000fc600078ec0ff */
[----:B------:R-:W-:Y:S01]  /*0080*/  FMUL R4, R2, 0.5 ;  /* 0x3f00000002047820 */ /* 0x000fe20000400000 */
[----:B------:R-:W-:-:S03]  /*0090*/  ISETP.NE.U32.AND P0, PT, R10, 0x1, PT ;  /* 0x000000010a00780c */ /* 0x000fc60003f05070 */
[----:B------:R-:W0:Y:S10]  /*00a0*/  FRND.FLOOR R5, R4 ;  /* 0x0000000400057307 */ /* 0x000e340000205000 */
[----:B0-----:R-:W-:Y:S01]  /*00b0*/  @P0 FADD R8, R2, -R5 ;  /* 0x8000000502080221 */ /* 0x001fe20000000000 */
[----:B------:R-:W-:-:S03]  /*00c0*/  @!P0 I2FP.F32.U32 R2, R0 ;  /* 0x0000000000028245 */ /* 0x000fc60000201000 */
[----:B------:R-:W-:Y:S02]  /*00d0*/  @P0 F2I.U32.TRUNC.NTZ R6, R8 ;  /* 0x0000000800060305 */ /* 0x000fe4000020f000 */
[----:B------:R-:W-:Y:S02]  /*00e0*/  @!P0 FADD R7, -R5, R2 ;  /* 0x0000000205078221 */ /* 0x000fe40000000100 */
[----:B------:R-:W0:Y:S02]  /*00f0*/  LDC.64 R2, c[0x0][0x388] ;  /* 0x0000e200ff027b82 */ /* 0x000e240000000a00 */
[----:B------:R-:W-:-:S04]  /*0100*/  @!P0 FADD R4, R7, -1 ;  /* 0xbf80000007048421 */ /* 0x000fc80000000000 */
[----:B------:R-:W1:Y:S02]  /*0110*/  @!P0 F2I.U32.TRUNC.NTZ R6, R4 ;  /* 0x0000000400068305 */ /* 0x000e64000020f000 */
[----:B-1----:R-:W-:-:S05]  /*0120*/  LEA R7, R9, R6, 0x1 ;  /* 0x0000000609077211 */ /* 0x002fca00078e08ff */
[----:B0-----:R-:W-:-:S05]  /*0130*/  IMAD.WIDE.U32 R6, R7, 0x4, R2 ;  /* 0x0000000407067825 */ /* 0x001fca00078e0002 */
[----:B--2---:R0:W2:Y:S01]  /*0140*/  LDG.E R11, desc[UR4][R6.64] ;  /* 0x00000004060b7981 */ /* 0x0040a2000c1e1900 */
[----:B------:R-:W-:-:S13]  /*0150*/  ISETP.NE.AND P0, PT, R10, RZ, PT ;  /* 0x000000ff0a00720c */ /* 0x000fda0003f05270 */
[----:B------:R-:W-:Y:S02]  /*0160*/  @P0 SHF.L.U32 R12, R0, 0x1, RZ ;  /* 0x00000001000c0819 */ /* 0x000fe400000006ff */
[----:B------:R-:W-:Y:S02]  /*0170*/  @!P0 IADD3 R8, PT, PT, R13, R0, RZ ;  /* 0x000000000d088210 */ /* 0x000fe40007ffe0ff */
[----:B------:R-:W-:Y:S02]  /*0180*/  @P0 I2FP.F32.U32 R12, R12 ;  /* 0x0000000c000c0245 */ /* 0x000fe40000201000 */
[----:B------:R-:W-:Y:S02]  /*0190*/  @!P0 I2FP.F32.U32 R8, R8 ;  /* 0x0000000800088245 */ /* 0x000fe40000201000 */
[----:B------:R-:W-:Y:S01]  /*01a0*/  LEA R13, R9, R13, 0x1 ;  /* 0x0000000d090d7211 */ /* 0x000fe200078e08ff */
[C---:B------:R-:W-:Y:S02]  /*01b0*/  @P0 FADD R12, -R5.reuse, R12 ;  /* 0x0000000c050c0221 */ /* 0x040fe40000000100 */
[----:B------:R-:W-:-:S02]  /*01c0*/  @!P0 FADD R8, -R5, R8 ;  /* 0x0000000805088221 */ /* 0x000fc40000000100 */
[----:B------:R-:W0:Y:S01]  /*01d0*/  LDC.64 R4, c[0x0][0x380] ;  /* 0x0000e000ff047b82 */ /* 0x000e220000000a00 */
[----:B------:R-:W-:Y:S01]  /*01e0*/  @P0 FADD R12, R12, -1 ;  /* 0xbf8000000c0c0421 */ /* 0x000fe20000000000 */
[----:B------:R-:W-:Y:S08]  /*01f0*/  @!P0 F2I.U32.TRUNC.NTZ R10, R8 ;  /* 0x00000008000a8305 */ /* 0x000ff0000020f000 */
[----:B------:R-:W1:Y:S01]  /*0200*/  @P0 F2I.U32.TRUNC.NTZ R10, R12 ;  /* 0x0000000c000a0305 */ /* 0x000e62000020f000 */
[----:B0-----:R-:W-:Y:S01]  /*0210*/  IMAD.WIDE.U32 R6, R13, 0x4, R4 ;  /* 0x000000040d067825 */ /* 0x001fe200078e0004 */
[----:B-1----:R-:W-:-:S05]  /*0220*/  LEA R9, R9, R10, 0x1 ;  /* 0x0000000a09097211 */ /* 0x002fca00078e08ff */
[----:B------:R-:W-:Y:S01]  /*0230*/  IMAD.WIDE.U32 R2, R9, 0x4, R2 ;  /* 0x0000000409027825 */ /* 0x000fe200078e0002 */
[----:B--2---:R-:W-:Y:S05]  /*0240*/  STG.E desc[UR4][R6.64], R11 ;  /* 0x0000000b06007986 */ /* 0x004fea000c101904 */
[----:B------:R-:W2:Y:S01]  /*0250*/  LDG.E R3, desc[UR4][R2.64] ;  /* 0x0000000402037981 */ /* 0x000ea2000c1e1900 */
[----:B------:R-:W-:-:S05]  /*0260*/  IADD3 R13, PT, PT, R13, R0, RZ ;  /* 0x000000000d0d7210 */ /* 0x000fca0007ffe0ff */
[----:B------:R-:W-:-:S05]  /*0270*/  IMAD.WIDE.U32 R4, R13, 0x4, R4 ;  /* 0x000000040d047825 */ /* 0x000fca00078e0004 */
[----:B--2---:R-:W-:Y:S01]  /*0280*/  STG.E desc[UR4][R4.64], R3 ;  /* 0x0000000304007986 */ /* 0x004fe2000c101904 */
[----:B------:R-:W-:Y:S05]  /*0290*/  EXIT ;  /* 0x000000000000794d */ /* 0x000fea0003800000 */
.L_x_0:
[----:B------:R-:W-:-:S00]  /*02a0*/  BRA `(.L_x_0) ;  /* 0xfffffffc00fc7947 */ /* 0x000fc0000383ffff */
[----:B------:R-:W-:-:S00]  /*02b0*/  NOP ;  /* 0x0000000000007918 */ /* 0x000fc00000000000 */
        /* <DEDUP_REMOVED lines=12> */
.L_x_1:


//--------------------- .nv.shared.reserved.0     --------------------------
	.section	.nv.shared.reserved.0,"aw",@nobits
	.weak		__nv_reservedSMEM_offset_0_alias
	.size		__nv_reservedSMEM_offset_0_alias, 0, 64
	.other		__nv_reservedSMEM_offset_0_alias,@"STO_CUDA_RESERVED_SHARED STV_DEFAULT"
__nv_reservedSMEM_offset_0_alias:
	.zero		0
	.zero		64


//--------------------- .nv.constant0._Z12copyFFTtoDCTPfS_ --------------------------
	.section	.nv.constant0._Z12copyFFTtoDCTPfS_,"a",@progbits
	.sectionflags	@""
	.align	4
.nv.constant0._Z12copyFFTtoDCTPfS_:
	.zero		912


//--------------------- SYMBOLS --------------------------

	.type		.nv.reservedSmem.offset0,@object
	.size		.nv.reservedSmem.offset0,0x4
